//
// Generated by NVIDIA NVVM Compiler
//
// Compiler Build ID: CL-36424714
// Cuda compilation tools, release 13.0, V13.0.88
// Based on NVVM 20.0.0
//

.version 9.0
.target sm_100
.address_size 64

	// .globl	_Z13search_kernelPKciS0_iPi

.visible .entry _Z13search_kernelPKciS0_iPi(
	.param .u64 .ptr .align 1 _Z13search_kernelPKciS0_iPi_param_0,
	.param .u32 _Z13search_kernelPKciS0_iPi_param_1,
	.param .u64 .ptr .align 1 _Z13search_kernelPKciS0_iPi_param_2,
	.param .u32 _Z13search_kernelPKciS0_iPi_param_3,
	.param .u64 .ptr .align 1 _Z13search_kernelPKciS0_iPi_param_4
)
{
	.reg .pred 	%p<18>;
	.reg .b16 	%rs<7>;
	.reg .b32 	%r<31>;
	.reg .b64 	%rd<29>;

	ld.param.u64 	%rd10, [_Z13search_kernelPKciS0_iPi_param_0];
	ld.param.u32 	%r14, [_Z13search_kernelPKciS0_iPi_param_1];
	ld.param.u64 	%rd11, [_Z13search_kernelPKciS0_iPi_param_2];
	ld.param.u32 	%r13, [_Z13search_kernelPKciS0_iPi_param_3];
	ld.param.u64 	%rd12, [_Z13search_kernelPKciS0_iPi_param_4];
	mov.u32 	%r15, %ctaid.x;
	mov.u32 	%r16, %ntid.x;
	mov.u32 	%r17, %tid.x;
	mad.lo.s32 	%r1, %r15, %r16, %r17;
	setp.ge.s32 	%p1, %r1, %r14;
	@%p1 bra 	$L__BB0_18;
	cvta.to.global.u64 	%rd13, %rd10;
	mul.wide.s32 	%rd14, %r1, 8192;
	add.s64 	%rd1, %rd13, %rd14;
	setp.lt.s32 	%p2, %r13, 1;
	@%p2 bra 	$L__BB0_18;
	cvta.to.global.u64 	%rd2, %rd11;
	cvta.to.global.u64 	%rd3, %rd12;
	mov.b32 	%r26, 0;
$L__BB0_3:
	mov.b32 	%r27, 0;
$L__BB0_4:
	mov.u32 	%r3, %r27;
	cvt.u64.u32 	%rd15, %r3;
	add.s64 	%rd16, %rd1, %rd15;
	ld.global.u8 	%rs2, [%rd16];
	setp.ne.s16 	%p3, %rs2, 0;
	add.s32 	%r27, %r3, 1;
	@%p3 bra 	$L__BB0_4;
	mul.wide.u32 	%rd17, %r26, 8192;
	add.s64 	%rd4, %rd2, %rd17;
	mov.b32 	%r28, 0;
$L__BB0_6:
	mov.u32 	%r5, %r28;
	cvt.u64.u32 	%rd18, %r5;
	add.s64 	%rd19, %rd4, %rd18;
	ld.global.u8 	%rs3, [%rd19];
	setp.ne.s16 	%p4, %rs3, 0;
	add.s32 	%r28, %r5, 1;
	@%p4 bra 	$L__BB0_6;
	add.s32 	%r21, %r5, -1;
	setp.ge.u32 	%p5, %r21, %r3;
	setp.gt.s32 	%p6, %r5, %r3;
	or.pred  	%p7, %p5, %p6;
	@%p7 bra 	$L__BB0_17;
	mov.b32 	%r29, 0;
$L__BB0_9:
	add.s32 	%r8, %r29, %r5;
	setp.eq.s32 	%p8, %r29, 0;
	@%p8 bra 	$L__BB0_11;
	cvt.u64.u32 	%rd20, %r29;
	add.s64 	%rd21, %rd1, %rd20;
	ld.global.u8 	%rs4, [%rd21+-1];
	setp.ne.s16 	%p9, %rs4, 32;
	@%p9 bra 	$L__BB0_19;
$L__BB0_11:
	setp.ge.s32 	%p10, %r8, %r3;
	@%p10 bra 	$L__BB0_13;
	cvt.u64.u32 	%rd22, %r8;
	add.s64 	%rd23, %rd1, %rd22;
	ld.global.u8 	%rs5, [%rd23];
	setp.ne.s16 	%p11, %rs5, 32;
	@%p11 bra 	$L__BB0_19;
$L__BB0_13:
	cvt.u64.u32 	%rd24, %r29;
	add.s64 	%rd27, %rd1, %rd24;
	mov.b32 	%r30, 0;
	mov.u64 	%rd28, %rd4;
$L__BB0_14:
	ld.global.u8 	%rs1, [%rd27];
	ld.global.u8 	%rs6, [%rd28];
	setp.ne.s16 	%p12, %rs1, %rs6;
	@%p12 bra 	$L__BB0_19;
	setp.ne.s16 	%p14, %rs1, 0;
	add.s32 	%r30, %r30, 1;
	setp.lt.u32 	%p15, %r30, %r5;
	and.pred  	%p16, %p14, %p15;
	add.s64 	%rd28, %rd28, 1;
	add.s64 	%rd27, %rd27, 1;
	@%p16 bra 	$L__BB0_14;
	mul.wide.u32 	%rd25, %r26, 4;
	add.s64 	%rd26, %rd3, %rd25;
	atom.global.add.u32 	%r25, [%rd26], 1;
$L__BB0_17:
	add.s32 	%r26, %r26, 1;
	setp.ne.s32 	%p17, %r26, %r13;
	@%p17 bra 	$L__BB0_3;
$L__BB0_18:
	ret;
$L__BB0_19:
	add.s32 	%r29, %r29, 1;
	add.s32 	%r24, %r8, 1;
	setp.gt.s32 	%p13, %r24, %r3;
	@%p13 bra 	$L__BB0_17;
	bra.uni 	$L__BB0_9;

}


// ===== COMPILED SASS (sm_100) =====

	.target	sm_100

	.elftype	@"ET_EXEC"


//--------------------- .note.nv.tkinfo           --------------------------
	.section	.note.nv.tkinfo,"",@"SHT_NOTE"
	.sectionflags	@"SHF_NOTE_NV_TKINFO"
	.tkinfo
        /*0018*/ 	.word	0x00000002
        /*0030*/ 	.string	""
        /*0030*/ 	.string	"ptxas"
        /*0030*/ 	.string	"Cuda compilation tools, release 13.0, V13.0.88"
        /*0030*/ 	.string	"Build cuda_13.0.r13.0/compiler.36424714_0"
        /*0030*/ 	.string	"-arch sm_100 -m 64 "



//--------------------- .note.nv.cuinfo           --------------------------
	.section	.note.nv.cuinfo,"",@"SHT_NOTE"
	.sectionflags	@"SHF_NOTE_NV_CUINFO"
        /*0018*/ 	.short	0x0002
        /*001a*/ 	.short	0x0064
        /*001c*/ 	.short	0x0082
	.zero		2


//--------------------- .nv.info                  --------------------------
	.section	.nv.info,"",@"SHT_CUDA_INFO"
	.align	4


	//----- nvinfo : EIATTR_REGCOUNT
	.align		4
        /*0000*/ 	.byte	0x04, 0x2f
        /*0002*/ 	.short	(.L_1 - .L_0)
	.align		4
.L_0:
        /*0004*/ 	.word	index@(_Z13search_kernelPKciS0_iPi)
        /*0008*/ 	.word	0x00000012


	//----- nvinfo : EIATTR_FRAME_SIZE
	.align		4
.L_1:
        /*000c*/ 	.byte	0x04, 0x11
        /*000e*/ 	.short	(.L_3 - .L_2)
	.align		4
.L_2:
        /*0010*/ 	.word	index@(_Z13search_kernelPKciS0_iPi)
        /*0014*/ 	.word	0x00000000


	//----- nvinfo : EIATTR_MIN_STACK_SIZE
	.align		4
.L_3:
        /*0018*/ 	.byte	0x04, 0x12
        /*001a*/ 	.short	(.L_5 - .L_4)
	.align		4
.L_4:
        /*001c*/ 	.word	index@(_Z13search_kernelPKciS0_iPi)
        /*0020*/ 	.word	0x00000000
.L_5:


//--------------------- .nv.compat                --------------------------
	.section	.nv.compat,"",@"SHT_CUDA_COMPAT_INFO"
	.align	4
        /*0000*/ 	.byte	0x02, 0x09, 0x00, 0x00, 0x02, 0x02, 0x01, 0x00, 0x02, 0x05, 0x05, 0x00, 0x03, 0x07, 0x01, 0x01
        /*0010*/ 	.byte	0x02, 0x03, 0x00, 0x00, 0x02, 0x06, 0x01, 0x00, 0x04, 0x0b, 0x08, 0x00, 0x09, 0x00, 0x00, 0x00
        /*0020*/ 	.byte	0x00, 0x00, 0x00, 0x00


//--------------------- .nv.info._Z13search_kernelPKciS0_iPi --------------------------
	.section	.nv.info._Z13search_kernelPKciS0_iPi,"",@"SHT_CUDA_INFO"
	.sectionflags	@""
	.align	4


	//----- nvinfo : EIATTR_CUDA_API_VERSION
	.align		4
        /*0000*/ 	.byte	0x04, 0x37
        /*0002*/ 	.short	(.L_7 - .L_6)
.L_6:
        /*0004*/ 	.word	0x00000082


	//----- nvinfo : EIATTR_KPARAM_INFO
	.align		4
.L_7:
        /*0008*/ 	.byte	0x04, 0x17
        /*000a*/ 	.short	(.L_9 - .L_8)
.L_8:
        /*000c*/ 	.word	0x00000000
        /*0010*/ 	.short	0x0004
        /*0012*/ 	.short	0x0020
        /*0014*/ 	.byte	0x00, 0xf5, 0x21, 0x00


	//----- nvinfo : EIATTR_KPARAM_INFO
	.align		4
.L_9:
        /*0018*/ 	.byte	0x04, 0x17
        /*001a*/ 	.short	(.L_11 - .L_10)
.L_10:
        /*001c*/ 	.word	0x00000000
        /*0020*/ 	.short	0x0003
        /*0022*/ 	.short	0x0018
        /*0024*/ 	.byte	0x00, 0xf0, 0x11, 0x00


	//----- nvinfo : EIATTR_KPARAM_INFO
	.align		4
.L_11:
        /*0028*/ 	.byte	0x04, 0x17
        /*002a*/ 	.short	(.L_13 - .L_12)
.L_12:
        /*002c*/ 	.word	0x00000000
        /*0030*/ 	.short	0x0002
        /*0032*/ 	.short	0x0010
        /*0034*/ 	.byte	0x00, 0xf5, 0x21, 0x00


	//----- nvinfo : EIATTR_KPARAM_INFO
	.align		4
.L_13:
        /*0038*/ 	.byte	0x04, 0x17
        /*003a*/ 	.short	(.L_15 - .L_14)
.L_14:
        /*003c*/ 	.word	0x00000000
        /*0040*/ 	.short	0x0001
        /*0042*/ 	.short	0x0008
        /*0044*/ 	.byte	0x00, 0xf0, 0x11, 0x00


	//----- nvinfo : EIATTR_KPARAM_INFO
	.align		4
.L_15:
        /*0048*/ 	.byte	0x04, 0x17
        /*004a*/ 	.short	(.L_17 - .L_16)
.L_16:
        /*004c*/ 	.word	0x00000000
        /*0050*/ 	.short	0x0000
        /*0052*/ 	.short	0x0000
        /*0054*/ 	.byte	0x00, 0xf5, 0x21, 0x00


	//----- nvinfo : EIATTR_SPARSE_MMA_MASK
	.align		4
.L_17:
        /*0058*/ 	.byte	0x03, 0x50
        /*005a*/ 	.short	0x0000


	//----- nvinfo : EIATTR_MAXREG_COUNT
	.align		4
        /*005c*/ 	.byte	0x03, 0x1b
        /*005e*/ 	.short	0x00ff


	//----- nvinfo : EIATTR_MERCURY_ISA_VERSION
	.align		4
        /*0060*/ 	.byte	0x03, 0x5f
        /*0062*/ 	.short	0x0101


	//----- nvinfo : EIATTR_INT_WARP_WIDE_INSTR_OFFSETS
	.align		4
        /*0064*/ 	.byte	0x04, 0x31
        /*0066*/ 	.short	(.L_19 - .L_18)


	//   ....[0]....
.L_18:
        /*0068*/ 	.word	0x000004e0


	//----- nvinfo : EIATTR_VRC_CTA_INIT_COUNT
	.align		4
.L_19:
        /*006c*/ 	.byte	0x02, 0x4a
	.zero		1
	.zero		1


	//----- nvinfo : EIATTR_EXIT_INSTR_OFFSETS
	.align		4
        /*0070*/ 	.byte	0x04, 0x1c
        /*0072*/ 	.short	(.L_21 - .L_20)


	//   ....[0]....
.L_20:
        /*0074*/ 	.word	0x00000070


	//   ....[1]....
        /*0078*/ 	.word	0x000000b0


	//   ....[2]....
        /*007c*/ 	.word	0x00000600


	//----- nvinfo : EIATTR_CRS_STACK_SIZE
	.align		4
.L_21:
        /*0080*/ 	.byte	0x04, 0x1e
        /*0082*/ 	.short	(.L_23 - .L_22)
.L_22:
        /*0084*/ 	.word	0x00000000


	//----- nvinfo : EIATTR_CBANK_PARAM_SIZE
	.align		4
.L_23:
        /*0088*/ 	.byte	0x03, 0x19
        /*008a*/ 	.short	0x0028


	//----- nvinfo : EIATTR_PARAM_CBANK
	.align		4
        /*008c*/ 	.byte	0x04, 0x0a
        /*008e*/ 	.short	(.L_25 - .L_24)
	.align		4
.L_24:
        /*0090*/ 	.word	index@(.nv.constant0._Z13search_kernelPKciS0_iPi)
        /*0094*/ 	.short	0x0380
        /*0096*/ 	.short	0x0028


	//----- nvinfo : EIATTR_SW_WAR
	.align		4
.L_25:
        /*0098*/ 	.byte	0x04, 0x36
        /*009a*/ 	.short	(.L_27 - .L_26)
.L_26:
        /*009c*/ 	.word	0x00000008
.L_27:


//--------------------- .nv.callgraph             --------------------------
	.section	.nv.callgraph,"",@"SHT_CUDA_CALLGRAPH"
	.align	4
	.sectionentsize	8
	.align		4
        /*0000*/ 	.word	0x00000000
	.align		4
        /*0004*/ 	.word	0xffffffff
	.align		4
        /*0008*/ 	.word	0x00000000
	.align		4
        /*000c*/ 	.word	0xfffffffe
	.align		4
        /*0010*/ 	.word	0x00000000
	.align		4
        /*0014*/ 	.word	0xfffffffd
	.align		4
        /*0018*/ 	.word	0x00000000
	.align		4
        /*001c*/ 	.word	0xfffffffc


//--------------------- .text._Z13search_kernelPKciS0_iPi --------------------------
	.section	.text._Z13search_kernelPKciS0_iPi,"ax",@progbits
	.align	128
        .global         _Z13search_kernelPKciS0_iPi
        .type           _Z13search_kernelPKciS0_iPi,@function
        .size           _Z13search_kernelPKciS0_iPi,(.L_x_13 - _Z13search_kernelPKciS0_iPi)
        .other          _Z13search_kernelPKciS0_iPi,@"STO_CUDA_ENTRY STV_DEFAULT"
_Z13search_kernelPKciS0_iPi:
.text._Z13search_kernelPKciS0_iPi:
[----:B------:R-:W-:Y:S01]  /*0000*/  LDC R1, c[0x0][0x37c] ;  /* 0x0000df00ff017b82 */ /* 0x000fe20000000800 */
[----:B------:R-:W0:Y:S07]  /*0010*/  S2R R0, SR_TID.X ;  /* 0x0000000000007919 */ /* 0x000e2e0000002100 */
[----:B------:R-:W0:Y:S01]  /*0020*/  S2UR UR4, SR_CTAID.X ;  /* 0x00000000000479c3 */ /* 0x000e220000002500 */
[----:B------:R-:W1:Y:S07]  /*0030*/  LDCU UR5, c[0x0][0x388] ;  /* 0x00007100ff0577ac */ /* 0x000e6e0008000800 */
[----:B------:R-:W0:Y:S02]  /*0040*/  LDC R5, c[0x0][0x360] ;  /* 0x0000d800ff057b82 */ /* 0x000e240000000800 */
[----:B0-----:R-:W-:-:S05]  /*0050*/  IMAD R5, R5, UR4, R0 ;  /* 0x0000000405057c24 */ /* 0x001fca000f8e0200 */
[----:B-1----:R-:W-:-:S13]  /*0060*/  ISETP.GE.AND P0, PT, R5, UR5, PT ;  /* 0x0000000505007c0c */ /* 0x002fda000bf06270 */
[----:B------:R-:W-:Y:S05]  /*0070*/  @P0 EXIT ;  /* 0x000000000000094d */ /* 0x000fea0003800000 */
[----:B------:R-:W0:Y:S08]  /*0080*/  LDC R0, c[0x0][0x398] ;  /* 0x0000e600ff007b82 */ /* 0x000e300000000800 */
[----:B------:R-:W1:Y:S01]  /*0090*/  LDC.64 R2, c[0x0][0x380] ;  /* 0x0000e000ff027b82 */ /* 0x000e620000000a00 */
[----:B0-----:R-:W-:-:S13]  /*00a0*/  ISETP.GE.AND P0, PT, R0, 0x1, PT ;  /* 0x000000010000780c */ /* 0x001fda0003f06270 */
[----:B-1----:R-:W-:Y:S05]  /*00b0*/  @!P0 EXIT ;  /* 0x000000000000894d */ /* 0x002fea0003800000 */
[----:B------:R-:W-:Y:S01]  /*00c0*/  IMAD.WIDE R2, R5, 0x2000, R2 ;  /* 0x0000200005027825 */ /* 0x000fe200078e0202 */
[----:B------:R-:W0:Y:S03]  /*00d0*/  LDCU.64 UR6, c[0x0][0x358] ;  /* 0x00006b00ff0677ac */ /* 0x000e260008000a00 */
[----:B------:R-:W-:-:S07]  /*00e0*/  IMAD.MOV.U32 R0, RZ, RZ, RZ ;  /* 0x000000ffff007224 */ /* 0x000fce00078e00ff */
.L_x_11:
[----:B------:R-:W-:Y:S01]  /*00f0*/  BSSY.RECONVERGENT B0, `(.L_x_0) ;  /* 0x0000009000007945 */ /* 0x000fe20003800200 */
[----:B0-----:R-:W-:-:S07]  /*0100*/  IMAD.MOV.U32 R7, RZ, RZ, RZ ;  /* 0x000000ffff077224 */ /* 0x001fce00078e00ff */
.L_x_1:
[----:B------:R-:W-:-:S05]  /*0110*/  IADD3 R4, P0, PT, R2, R7, RZ ;  /* 0x0000000702047210 */ /* 0x000fca0007f1e0ff */
[----:B------:R-:W-:-:S05]  /*0120*/  IMAD.X R5, RZ, RZ, R3, P0 ;  /* 0x000000ffff057224 */ /* 0x000fca00000e0603 */
[----:B0-----:R-:W2:Y:S01]  /*0130*/  LDG.E.U8 R4, desc[UR6][R4.64] ;  /* 0x0000000604047981 */ /* 0x001ea2000c1e1100 */
[----:B------:R-:W-:Y:S02]  /*0140*/  IMAD.MOV.U32 R6, RZ, RZ, R7 ;  /* 0x000000ffff067224 */ /* 0x000fe400078e0007 */
[----:B------:R-:W-:Y:S01]  /*0150*/  VIADD R7, R7, 0x1 ;  /* 0x0000000107077836 */ /* 0x000fe20000000000 */
[----:B--2---:R-:W-:-:S13]  /*0160*/  ISETP.NE.AND P0, PT, R4, RZ, PT ;  /* 0x000000ff0400720c */ /* 0x004fda0003f05270 */
[----:B------:R-:W-:Y:S05]  /*0170*/  @P0 BRA `(.L_x_1) ;  /* 0xfffffffc00e40947 */ /* 0x000fea000383ffff */
[----:B------:R-:W-:Y:S05]  /*0180*/  BSYNC.RECONVERGENT B0 ;  /* 0x0000000000007941 */ /* 0x000fea0003800200 */
.L_x_0:
[----:B------:R-:W0:Y:S01]  /*0190*/  LDC.64 R4, c[0x0][0x390] ;  /* 0x0000e400ff047b82 */ /* 0x000e220000000a00 */
[----:B------:R-:W-:Y:S01]  /*01a0*/  UMOV UR4, URZ ;  /* 0x000000ff00047c82 */ /* 0x000fe20008000000 */
[----:B0-----:R-:W-:-:S07]  /*01b0*/  IMAD.WIDE.U32 R4, R0, 0x2000, R4 ;  /* 0x0000200000047825 */ /* 0x001fce00078e0004 */
.L_x_2:
[----:B------:R-:W-:-:S05]  /*01c0*/  IADD3 R8, P0, PT, R4, UR4, RZ ;  /* 0x0000000404087c10 */ /* 0x000fca000ff1e0ff */
[----:B------:R-:W-:-:S05]  /*01d0*/  IMAD.X R9, RZ, RZ, R5, P0 ;  /* 0x000000ffff097224 */ /* 0x000fca00000e0605 */
[----:B------:R-:W2:Y:S01]  /*01e0*/  LDG.E.U8 R8, desc[UR6][R8.64] ;  /* 0x0000000608087981 */ /* 0x000ea2000c1e1100 */
[----:B------:R-:W-:Y:S01]  /*01f0*/  UMOV UR5, UR4 ;  /* 0x0000000400057c82 */ /* 0x000fe20008000000 */
[----:B------:R-:W-:Y:S01]  /*0200*/  UIADD3 UR4, UPT, UPT, UR4, 0x1, URZ ;  /* 0x0000000104047890 */ /* 0x000fe2000fffe0ff */
[----:B--2---:R-:W-:-:S13]  /*0210*/  ISETP.NE.AND P0, PT, R8, RZ, PT ;  /* 0x000000ff0800720c */ /* 0x004fda0003f05270 */
[----:B------:R-:W-:Y:S05]  /*0220*/  @P0 BRA `(.L_x_2) ;  /* 0xfffffffc00e40947 */ /* 0x000fea000383ffff */
[----:B------:R-:W-:Y:S02]  /*0230*/  UIADD3 UR4, UPT, UPT, UR5, -0x1, URZ ;  /* 0xffffffff05047890 */ /* 0x000fe4000fffe0ff */
[C---:B------:R-:W-:Y:S01]  /*0240*/  ISETP.LT.AND P0, PT, R6.reuse, UR5, PT ;  /* 0x0000000506007c0c */ /* 0x040fe2000bf01270 */
[----:B------:R-:W-:Y:S03]  /*0250*/  BSSY.RECONVERGENT B0, `(.L_x_3) ;  /* 0x0000035000007945 */ /* 0x000fe60003800200 */
[----:B------:R-:W-:-:S13]  /*0260*/  ISETP.LE.U32.OR P0, PT, R6, UR4, P0 ;  /* 0x0000000406007c0c */ /* 0x000fda0008703470 */
[----:B------:R-:W-:Y:S05]  /*0270*/  @P0 BRA `(.L_x_4) ;  /* 0x0000000000c80947 */ /* 0x000fea0003800000 */
[----:B------:R-:W-:-:S07]  /*0280*/  IMAD.MOV.U32 R7, RZ, RZ, RZ ;  /* 0x000000ffff077224 */ /* 0x000fce00078e00ff */
.L_x_10:
[C---:B------:R-:W-:Y:S01]  /*0290*/  ISETP.NE.AND P0, PT, R7.reuse, RZ, PT ;  /* 0x000000ff0700720c */ /* 0x040fe20003f05270 */
[----:B------:R-:W-:Y:S01]  /*02a0*/  BSSY.RELIABLE B1, `(.L_x_5) ;  /* 0x000002b000017945 */ /* 0x000fe20003800100 */
[----:B------:R-:W-:-:S11]  /*02b0*/  VIADD R13, R7, UR5 ;  /* 0x00000005070d7c36 */ /* 0x000fd60008000000 */
[----:B------:R-:W-:Y:S05]  /*02c0*/  @!P0 BRA `(.L_x_6) ;  /* 0x0000000000148947 */ /* 0x000fea0003800000 */
[----:B------:R-:W-:-:S05]  /*02d0*/  IADD3 R8, P0, PT, R2, R7, RZ ;  /* 0x0000000702087210 */ /* 0x000fca0007f1e0ff */
[----:B------:R-:W-:-:S05]  /*02e0*/  IMAD.X R9, RZ, RZ, R3, P0 ;  /* 0x000000ffff097224 */ /* 0x000fca00000e0603 */
[----:B------:R-:W2:Y:S02]  /*02f0*/  LDG.E.U8 R8, desc[UR6][R8.64+-0x1] ;  /* 0xffffff0608087981 */ /* 0x000ea4000c1e1100 */
[----:B--2---:R-:W-:-:S13]  /*0300*/  ISETP.NE.AND P0, PT, R8, 0x20, PT ;  /* 0x000000200800780c */ /* 0x004fda0003f05270 */
[----:B------:R-:W-:Y:S05]  /*0310*/  @P0 BRA `(.L_x_7) ;  /* 0x00000000008c0947 */ /* 0x000fea0003800000 */
.L_x_6:
[----:B------:R-:W-:-:S13]  /*0320*/  ISETP.GE.AND P0, PT, R13, R6, PT ;  /* 0x000000060d00720c */ /* 0x000fda0003f06270 */
[----:B------:R-:W-:Y:S05]  /*0330*/  @P0 BRA `(.L_x_8) ;  /* 0x0000000000140947 */ /* 0x000fea0003800000 */
[----:B------:R-:W-:-:S05]  /*0340*/  IADD3 R8, P0, PT, R2, R13, RZ ;  /* 0x0000000d02087210 */ /* 0x000fca0007f1e0ff */
[----:B------:R-:W-:-:S05]  /*0350*/  IMAD.X R9, RZ, RZ, R3, P0 ;  /* 0x000000ffff097224 */ /* 0x000fca00000e0603 */
[----:B------:R-:W2:Y:S02]  /*0360*/  LDG.E.U8 R8, desc[UR6][R8.64] ;  /* 0x0000000608087981 */ /* 0x000ea4000c1e1100 */
[----:B--2---:R-:W-:-:S13]  /*0370*/  ISETP.NE.AND P0, PT, R8, 0x20, PT ;  /* 0x000000200800780c */ /* 0x004fda0003f05270 */
[----:B------:R-:W-:Y:S05]  /*0380*/  @P0 BRA `(.L_x_7) ;  /* 0x0000000000700947 */ /* 0x000fea0003800000 */
.L_x_8:
[----:B------:R-:W-:Y:S01]  /*0390*/  IADD3 R8, P0, PT, R2, R7, RZ ;  /* 0x0000000702087210 */ /* 0x000fe20007f1e0ff */
[----:B------:R-:W-:Y:S02]  /*03a0*/  HFMA2 R14, -RZ, RZ, 0, 0 ;  /* 0x00000000ff0e7431 */ /* 0x000fe400000001ff */
[----:B------:R-:W-:Y:S02]  /*03b0*/  IMAD.MOV.U32 R12, RZ, RZ, R4 ;  /* 0x000000ffff0c7224 */ /* 0x000fe400078e0004 */
[----:B------:R-:W-:Y:S02]  /*03c0*/  IMAD.MOV.U32 R11, RZ, RZ, R5 ;  /* 0x000000ffff0b7224 */ /* 0x000fe400078e0005 */
[----:B------:R-:W-:-:S07]  /*03d0*/  IMAD.X R9, RZ, RZ, R3, P0 ;  /* 0x000000ffff097224 */ /* 0x000fce00000e0603 */
.L_x_9:
[----:B------:R-:W-:Y:S01]  /*03e0*/  IMAD.MOV.U32 R10, RZ, RZ, R12 ;  /* 0x000000ffff0a7224 */ /* 0x000fe200078e000c */
[----:B------:R-:W2:Y:S05]  /*03f0*/  LDG.E.U8 R15, desc[UR6][R8.64] ;  /* 0x00000006080f7981 */ /* 0x000eaa000c1e1100 */
[----:B------:R-:W2:Y:S02]  /*0400*/  LDG.E.U8 R10, desc[UR6][R10.64] ;  /* 0x000000060a0a7981 */ /* 0x000ea4000c1e1100 */
[----:B--2---:R-:W-:-:S13]  /*0410*/  ISETP.NE.AND P0, PT, R15, R10, PT ;  /* 0x0000000a0f00720c */ /* 0x004fda0003f05270 */
[----:B------:R-:W-:Y:S05]  /*0420*/  @P0 BRA `(.L_x_7) ;  /* 0x0000000000480947 */ /* 0x000fea0003800000 */
[----:B------:R-:W-:Y:S01]  /*0430*/  VIADD R14, R14, 0x1 ;  /* 0x000000010e0e7836 */ /* 0x000fe20000000000 */
[----:B------:R-:W-:Y:S02]  /*0440*/  ISETP.NE.AND P3, PT, R15, RZ, PT ;  /* 0x000000ff0f00720c */ /* 0x000fe40003f65270 */
[----:B------:R-:W-:Y:S02]  /*0450*/  IADD3 R8, P2, PT, R8, 0x1, RZ ;  /* 0x0000000108087810 */ /* 0x000fe40007f5e0ff */
[----:B------:R-:W-:Y:S02]  /*0460*/  ISETP.GE.U32.AND P0, PT, R14, UR5, PT ;  /* 0x000000050e007c0c */ /* 0x000fe4000bf06070 */
[----:B------:R-:W-:Y:S01]  /*0470*/  IADD3 R12, P1, PT, R12, 0x1, RZ ;  /* 0x000000010c0c7810 */ /* 0x000fe20007f3e0ff */
[----:B------:R-:W-:-:S03]  /*0480*/  IMAD.X R9, RZ, RZ, R9, P2 ;  /* 0x000000ffff097224 */ /* 0x000fc600010e0609 */
[----:B------:R-:W-:-:S07]  /*0490*/  IADD3.X R11, PT, PT, RZ, R11, RZ, P1, !PT ;  /* 0x0000000bff0b7210 */ /* 0x000fce0000ffe4ff */
[----:B------:R-:W-:Y:S05]  /*04a0*/  @!P0 BRA P3, `(.L_x_9) ;  /* 0xfffffffc00cc8947 */ /* 0x000fea000183ffff */
[----:B------:R-:W-:Y:S05]  /*04b0*/  BREAK.RELIABLE B1 ;  /* 0x0000000000017942 */ /* 0x000fea0003800100 */
[----:B------:R-:W0:Y:S01]  /*04c0*/  S2R R6, SR_LANEID ;  /* 0x0000000000067919 */ /* 0x000e220000000000 */
[----:B------:R-:W1:Y:S01]  /*04d0*/  LDC.64 R4, c[0x0][0x3a0] ;  /* 0x0000e800ff047b82 */ /* 0x000e620000000a00 */
[----:B------:R-:W-:Y:S02]  /*04e0*/  VOTEU.ANY UR4, UPT, PT ;  /* 0x0000000000047886 */ /* 0x000fe400038e0100 */
[----:B------:R-:W-:Y:S02]  /*04f0*/  UFLO.U32 UR8, UR4 ;  /* 0x00000004000872bd */ /* 0x000fe400080e0000 */
[----:B------:R-:W2:Y:S01]  /*0500*/  POPC R7, UR4 ;  /* 0x0000000400077d09 */ /* 0x000ea20008000000 */
[----:B-1----:R-:W-:-:S03]  /*0510*/  IMAD.WIDE.U32 R4, R0, 0x4, R4 ;  /* 0x0000000400047825 */ /* 0x002fc600078e0004 */
[----:B0-----:R-:W-:-:S13]  /*0520*/  ISETP.EQ.U32.AND P0, PT, R6, UR8, PT ;  /* 0x0000000806007c0c */ /* 0x001fda000bf02070 */
[----:B--2---:R0:W-:Y:S01]  /*0530*/  @P0 REDG.E.ADD.STRONG.GPU desc[UR6][R4.64], R7 ;  /* 0x000000070400098e */ /* 0x0041e2000c12e106 */
[----:B------:R-:W-:Y:S05]  /*0540*/  BRA `(.L_x_4) ;  /* 0x0000000000147947 */ /* 0x000fea0003800000 */
.L_x_7:
[----:B------:R-:W-:Y:S05]  /*0550*/  BSYNC.RELIABLE B1 ;  /* 0x0000000000017941 */ /* 0x000fea0003800100 */
.L_x_5:
[----:B------:R-:W-:Y:S02]  /*0560*/  VIADD R9, R13, 0x1 ;  /* 0x000000010d097836 */ /* 0x000fe40000000000 */
[----:B------:R-:W-:-:S03]  /*0570*/  VIADD R7, R7, 0x1 ;  /* 0x0000000107077836 */ /* 0x000fc60000000000 */
[----:B------:R-:W-:-:S13]  /*0580*/  ISETP.GT.AND P0, PT, R9, R6, PT ;  /* 0x000000060900720c */ /* 0x000fda0003f04270 */
[----:B------:R-:W-:Y:S05]  /*0590*/  @!P0 BRA `(.L_x_10) ;  /* 0xfffffffc003c8947 */ /* 0x000fea000383ffff */
.L_x_4:
[----:B------:R-:W-:Y:S05]  /*05a0*/  BSYNC.RECONVERGENT B0 ;  /* 0x0000000000007941 */ /* 0x000fea0003800200 */
.L_x_3:
[----:B------:R-:W-:Y:S05]  /*05b0*/  WARPSYNC.ALL ;  /* 0x0000000000007948 */ /* 0x000fea0003800000 */
[----:B------:R-:W1:Y:S01]  /*05c0*/  LDCU UR4, c[0x0][0x398] ;  /* 0x00007300ff0477ac */ /* 0x000e620008000800 */
[----:B------:R-:W-:-:S05]  /*05d0*/  VIADD R0, R0, 0x1 ;  /* 0x0000000100007836 */ /* 0x000fca0000000000 */
[----:B-1----:R-:W-:-:S13]  /*05e0*/  ISETP.NE.AND P0, PT, R0, UR4, PT ;  /* 0x0000000400007c0c */ /* 0x002fda000bf05270 */
[----:B------:R-:W-:Y:S05]  /*05f0*/  @P0 BRA `(.L_x_11) ;  /* 0xfffffff800bc0947 */ /* 0x000fea000383ffff */
[----:B------:R-:W-:Y:S05]  /*0600*/  EXIT ;  /* 0x000000000000794d */ /* 0x000fea0003800000 */
.L_x_12:
[----:B------:R-:W-:-:S00]  /*0610*/  BRA `(.L_x_12) ;  /* 0xfffffffc00fc7947 */ /* 0x000fc0000383ffff */
[----:B------:R-:W-:-:S00]  /*0620*/  NOP ;  /* 0x0000000000007918 */ /* 0x000fc00000000000 */
        /* <DEDUP_REMOVED lines=13> */
.L_x_13:


//--------------------- .nv.shared.reserved.0     --------------------------
	.section	.nv.shared.reserved.0,"aw",@nobits
	.weak		__nv_reservedSMEM_offset_0_alias
	.size		__nv_reservedSMEM_offset_0_alias, 0, 64
	.other		__nv_reservedSMEM_offset_0_alias,@"STO_CUDA_RESERVED_SHARED STV_DEFAULT"
__nv_reservedSMEM_offset_0_alias:
	.zero		0
	.zero		64


//--------------------- .nv.constant0._Z13search_kernelPKciS0_iPi --------------------------
	.section	.nv.constant0._Z13search_kernelPKciS0_iPi,"a",@progbits
	.sectionflags	@""
	.align	4
.nv.constant0._Z13search_kernelPKciS0_iPi:
	.zero		936


//--------------------- SYMBOLS --------------------------

	.type		.nv.reservedSmem.offset0,@object
	.size		.nv.reservedSmem.offset0,0x4
